//
// Generated by NVIDIA NVVM Compiler
//
// Compiler Build ID: CL-36424714
// Cuda compilation tools, release 13.0, V13.0.88
// Based on NVVM 20.0.0
//

.version 9.0
.target sm_100
.address_size 64

	// .globl	_Z7gpu_dotPfS_S_
.extern .func  (.param .b32 func_retval0) vprintf
(
	.param .b64 vprintf_param_0,
	.param .b64 vprintf_param_1
)
;
// _ZZ7gpu_dotPfS_S_E11partial_sum has been demoted
.global .align 1 .b8 $str[22] = {98, 108, 111, 99, 107, 32, 37, 100, 32, 115, 117, 109, 32, 105, 115, 58, 32, 37, 102, 44, 10};

.visible .entry _Z7gpu_dotPfS_S_(
	.param .u64 .ptr .align 1 _Z7gpu_dotPfS_S__param_0,
	.param .u64 .ptr .align 1 _Z7gpu_dotPfS_S__param_1,
	.param .u64 .ptr .align 1 _Z7gpu_dotPfS_S__param_2
)
{
	.local .align 16 .b8 	__local_depot0[16];
	.reg .b64 	%SP;
	.reg .b64 	%SPL;
	.reg .pred 	%p<7>;
	.reg .b32 	%r<20>;
	.reg .b32 	%f<14>;
	.reg .b64 	%rd<16>;
	.reg .b64 	%fd<2>;
	// demoted variable
	.shared .align 4 .b8 _ZZ7gpu_dotPfS_S_E11partial_sum[2048];
	mov.u64 	%SPL, __local_depot0;
	cvta.local.u64 	%SP, %SPL;
	ld.param.u64 	%rd3, [_Z7gpu_dotPfS_S__param_0];
	ld.param.u64 	%rd4, [_Z7gpu_dotPfS_S__param_1];
	ld.param.u64 	%rd5, [_Z7gpu_dotPfS_S__param_2];
	mov.u32 	%r1, %ctaid.x;
	mov.u32 	%r19, %ntid.x;
	mov.u32 	%r3, %tid.x;
	mad.lo.s32 	%r18, %r1, %r19, %r3;
	setp.gt.s32 	%p1, %r18, 1023;
	mov.f32 	%f13, 0f00000000;
	@%p1 bra 	$L__BB0_3;
	mov.u32 	%r11, %nctaid.x;
	mul.lo.s32 	%r5, %r19, %r11;
	cvta.to.global.u64 	%rd1, %rd3;
	cvta.to.global.u64 	%rd2, %rd4;
	mov.f32 	%f13, 0f00000000;
$L__BB0_2:
	mul.wide.s32 	%rd6, %r18, 4;
	add.s64 	%rd7, %rd1, %rd6;
	ld.global.f32 	%f6, [%rd7];
	add.s64 	%rd8, %rd2, %rd6;
	ld.global.f32 	%f7, [%rd8];
	fma.rn.f32 	%f13, %f6, %f7, %f13;
	add.s32 	%r18, %r18, %r5;
	setp.lt.s32 	%p2, %r18, 1024;
	@%p2 bra 	$L__BB0_2;
$L__BB0_3:
	shl.b32 	%r12, %r3, 2;
	mov.u32 	%r13, _ZZ7gpu_dotPfS_S_E11partial_sum;
	add.s32 	%r8, %r13, %r12;
	st.shared.f32 	[%r8], %f13;
	bar.sync 	0;
	setp.lt.u32 	%p3, %r19, 2;
	@%p3 bra 	$L__BB0_7;
$L__BB0_4:
	shr.u32 	%r10, %r19, 1;
	setp.ge.u32 	%p4, %r3, %r10;
	@%p4 bra 	$L__BB0_6;
	shl.b32 	%r14, %r10, 2;
	add.s32 	%r15, %r8, %r14;
	ld.shared.f32 	%f8, [%r15];
	ld.shared.f32 	%f9, [%r8];
	add.f32 	%f10, %f8, %f9;
	st.shared.f32 	[%r8], %f10;
$L__BB0_6:
	bar.sync 	0;
	setp.gt.u32 	%p5, %r19, 3;
	mov.u32 	%r19, %r10;
	@%p5 bra 	$L__BB0_4;
$L__BB0_7:
	setp.ne.s32 	%p6, %r3, 0;
	@%p6 bra 	$L__BB0_9;
	add.u64 	%rd9, %SP, 0;
	add.u64 	%rd10, %SPL, 0;
	ld.shared.f32 	%f11, [_ZZ7gpu_dotPfS_S_E11partial_sum];
	cvta.to.global.u64 	%rd11, %rd5;
	mul.wide.u32 	%rd12, %r1, 4;
	add.s64 	%rd13, %rd11, %rd12;
	st.global.f32 	[%rd13], %f11;
	cvt.f64.f32 	%fd1, %f11;
	st.local.u32 	[%rd10], %r1;
	st.local.f64 	[%rd10+8], %fd1;
	mov.u64 	%rd14, $str;
	cvta.global.u64 	%rd15, %rd14;
	{ // callseq 0, 0
	.param .b64 param0;
	st.param.b64 	[param0], %rd15;
	.param .b64 param1;
	st.param.b64 	[param1], %rd9;
	.param .b32 retval0;
	call.uni (retval0), 
	vprintf, 
	(
	param0, 
	param1
	);
	ld.param.b32 	%r16, [retval0];
	} // callseq 0
$L__BB0_9:
	ret;

}


// ===== COMPILED SASS (sm_100) =====

	.target	sm_100

	.elftype	@"ET_EXEC"


//--------------------- .note.nv.tkinfo           --------------------------
	.section	.note.nv.tkinfo,"",@"SHT_NOTE"
	.sectionflags	@"SHF_NOTE_NV_TKINFO"
	.tkinfo
        /*0018*/ 	.word	0x00000002
        /*0030*/ 	.string	""
        /*0030*/ 	.string	"ptxas"
        /*0030*/ 	.string	"Cuda compilation tools, release 13.0, V13.0.88"
        /*0030*/ 	.string	"Build cuda_13.0.r13.0/compiler.36424714_0"
        /*0030*/ 	.string	"-arch sm_100 -m 64 "



//--------------------- .note.nv.cuinfo           --------------------------
	.section	.note.nv.cuinfo,"",@"SHT_NOTE"
	.sectionflags	@"SHF_NOTE_NV_CUINFO"
        /*0018*/ 	.short	0x0002
        /*001a*/ 	.short	0x0064
        /*001c*/ 	.short	0x0082
	.zero		2


//--------------------- .nv.info                  --------------------------
	.section	.nv.info,"",@"SHT_CUDA_INFO"
	.align	4


	//----- nvinfo : EIATTR_REGCOUNT
	.align		4
        /*0000*/ 	.byte	0x04, 0x2f
        /*0002*/ 	.short	(.L_2 - .L_1)
	.align		4
.L_1:
        /*0004*/ 	.word	index@(_Z7gpu_dotPfS_S_)
        /*0008*/ 	.word	0x00000018


	//----- nvinfo : EIATTR_FRAME_SIZE
	.align		4
.L_2:
        /*000c*/ 	.byte	0x04, 0x11
        /*000e*/ 	.short	(.L_4 - .L_3)
	.align		4
.L_3:
        /*0010*/ 	.word	index@(_Z7gpu_dotPfS_S_)
        /*0014*/ 	.word	0x00000010


	//----- nvinfo : EIATTR_MIN_STACK_SIZE
	.align		4
.L_4:
        /*0018*/ 	.byte	0x04, 0x12
        /*001a*/ 	.short	(.L_6 - .L_5)
	.align		4
.L_5:
        /*001c*/ 	.word	index@(_Z7gpu_dotPfS_S_)
        /*0020*/ 	.word	0x00000010
.L_6:


//--------------------- .nv.compat                --------------------------
	.section	.nv.compat,"",@"SHT_CUDA_COMPAT_INFO"
	.align	4
        /*0000*/ 	.byte	0x02, 0x09, 0x00, 0x00, 0x02, 0x02, 0x01, 0x00, 0x02, 0x05, 0x05, 0x00, 0x03, 0x07, 0x01, 0x01
        /*0010*/ 	.byte	0x02, 0x03, 0x00, 0x00, 0x02, 0x06, 0x01, 0x00, 0x04, 0x0b, 0x08, 0x00, 0x09, 0x00, 0x00, 0x00
        /*0020*/ 	.byte	0x00, 0x00, 0x00, 0x00


//--------------------- .nv.info._Z7gpu_dotPfS_S_ --------------------------
	.section	.nv.info._Z7gpu_dotPfS_S_,"",@"SHT_CUDA_INFO"
	.sectionflags	@""
	.align	4


	//----- nvinfo : EIATTR_CUDA_API_VERSION
	.align		4
        /*0000*/ 	.byte	0x04, 0x37
        /*0002*/ 	.short	(.L_8 - .L_7)
.L_7:
        /*0004*/ 	.word	0x00000082


	//----- nvinfo : EIATTR_KPARAM_INFO
	.align		4
.L_8:
        /*0008*/ 	.byte	0x04, 0x17
        /*000a*/ 	.short	(.L_10 - .L_9)
.L_9:
        /*000c*/ 	.word	0x00000000
        /*0010*/ 	.short	0x0002
        /*0012*/ 	.short	0x0010
        /*0014*/ 	.byte	0x00, 0xf5, 0x21, 0x00


	//----- nvinfo : EIATTR_KPARAM_INFO
	.align		4
.L_10:
        /*0018*/ 	.byte	0x04, 0x17
        /*001a*/ 	.short	(.L_12 - .L_11)
.L_11:
        /*001c*/ 	.word	0x00000000
        /*0020*/ 	.short	0x0001
        /*0022*/ 	.short	0x0008
        /*0024*/ 	.byte	0x00, 0xf5, 0x21, 0x00


	//----- nvinfo : EIATTR_KPARAM_INFO
	.align		4
.L_12:
        /*0028*/ 	.byte	0x04, 0x17
        /*002a*/ 	.short	(.L_14 - .L_13)
.L_13:
        /*002c*/ 	.word	0x00000000
        /*0030*/ 	.short	0x0000
        /*0032*/ 	.short	0x0000
        /*0034*/ 	.byte	0x00, 0xf5, 0x21, 0x00


	//----- nvinfo : EIATTR_SPARSE_MMA_MASK
	.align		4
.L_14:
        /*0038*/ 	.byte	0x03, 0x50
        /*003a*/ 	.short	0x0000


	//----- nvinfo : EIATTR_MAXREG_COUNT
	.align		4
        /*003c*/ 	.byte	0x03, 0x1b
        /*003e*/ 	.short	0x00ff


	//----- nvinfo : EIATTR_NUM_BARRIERS
	.align		4
        /*0040*/ 	.byte	0x02, 0x4c
        /*0042*/ 	.byte	0x01
	.zero		1


	//----- nvinfo : EIATTR_EXTERNS
	.align		4
        /*0044*/ 	.byte	0x04, 0x0f
        /*0046*/ 	.short	(.L_16 - .L_15)


	//   ....[0]....
	.align		4
.L_15:
        /*0048*/ 	.word	index@(vprintf)


	//----- nvinfo : EIATTR_MERCURY_ISA_VERSION
	.align		4
.L_16:
        /*004c*/ 	.byte	0x03, 0x5f
        /*004e*/ 	.short	0x0101


	//----- nvinfo : EIATTR_VRC_CTA_INIT_COUNT
	.align		4
        /*0050*/ 	.byte	0x02, 0x4a
	.zero		1
	.zero		1


	//----- nvinfo : EIATTR_SYSCALL_OFFSETS
	.align		4
        /*0054*/ 	.byte	0x04, 0x46
        /*0056*/ 	.short	(.L_18 - .L_17)


	//   ....[0]....
.L_17:
        /*0058*/ 	.word	0x00000440


	//----- nvinfo : EIATTR_EXIT_INSTR_OFFSETS
	.align		4
.L_18:
        /*005c*/ 	.byte	0x04, 0x1c
        /*005e*/ 	.short	(.L_20 - .L_19)


	//   ....[0]....
.L_19:
        /*0060*/ 	.word	0x00000330


	//   ....[1]....
        /*0064*/ 	.word	0x00000450


	//----- nvinfo : EIATTR_CRS_STACK_SIZE
	.align		4
.L_20:
        /*0068*/ 	.byte	0x04, 0x1e
        /*006a*/ 	.short	(.L_22 - .L_21)
.L_21:
        /*006c*/ 	.word	0x00000000


	//----- nvinfo : EIATTR_CBANK_PARAM_SIZE
	.align		4
.L_22:
        /*0070*/ 	.byte	0x03, 0x19
        /*0072*/ 	.short	0x0018


	//----- nvinfo : EIATTR_PARAM_CBANK
	.align		4
        /*0074*/ 	.byte	0x04, 0x0a
        /*0076*/ 	.short	(.L_24 - .L_23)
	.align		4
.L_23:
        /*0078*/ 	.word	index@(.nv.constant0._Z7gpu_dotPfS_S_)
        /*007c*/ 	.short	0x0380
        /*007e*/ 	.short	0x0018


	//----- nvinfo : EIATTR_SW_WAR
	.align		4
.L_24:
        /*0080*/ 	.byte	0x04, 0x36
        /*0082*/ 	.short	(.L_26 - .L_25)
.L_25:
        /*0084*/ 	.word	0x00000008
.L_26:


//--------------------- .nv.callgraph             --------------------------
	.section	.nv.callgraph,"",@"SHT_CUDA_CALLGRAPH"
	.align	4
	.sectionentsize	8
	.align		4
        /*0000*/ 	.word	0x00000000
	.align		4
        /*0004*/ 	.word	0xffffffff
	.align		4
        /*0008*/ 	.word	index@(_Z7gpu_dotPfS_S_)
	.align		4
        /*000c*/ 	.word	index@(vprintf)
	.align		4
        /*0010*/ 	.word	0x00000000
	.align		4
        /*0014*/ 	.word	0xfffffffe
	.align		4
        /*0018*/ 	.word	0x00000000
	.align		4
        /*001c*/ 	.word	0xfffffffd
	.align		4
        /*0020*/ 	.word	0x00000000
	.align		4
        /*0024*/ 	.word	0xfffffffc


//--------------------- .nv.constant4             --------------------------
	.section	.nv.constant4,"a",@progbits
	.align	8
	.align		8
.nv.constant4:
        /*0000*/ 	.dword	vprintf
	.align		8
        /*0008*/ 	.dword	$str


//--------------------- .text._Z7gpu_dotPfS_S_    --------------------------
	.section	.text._Z7gpu_dotPfS_S_,"ax",@progbits
	.align	128
        .global         _Z7gpu_dotPfS_S_
        .type           _Z7gpu_dotPfS_S_,@function
        .size           _Z7gpu_dotPfS_S_,(.L_x_7 - _Z7gpu_dotPfS_S_)
        .other          _Z7gpu_dotPfS_S_,@"STO_CUDA_ENTRY STV_DEFAULT"
_Z7gpu_dotPfS_S_:
.text._Z7gpu_dotPfS_S_:
[----:B------:R-:W0:Y:S01]  /*0000*/  LDC R1, c[0x0][0x37c] ;  /* 0x0000df00ff017b82 */ /* 0x000e220000000800 */
[----:B------:R-:W1:Y:S01]  /*0010*/  S2R R0, SR_CTAID.X ;  /* 0x0000000000007919 */ /* 0x000e620000002500 */
[----:B------:R-:W2:Y:S01]  /*0020*/  LDCU UR5, c[0x0][0x2fc] ;  /* 0x00005f80ff0577ac */ /* 0x000ea20008000800 */
[----:B0-----:R-:W-:Y:S01]  /*0030*/  VIADD R1, R1, 0xfffffff0 ;  /* 0xfffffff001017836 */ /* 0x001fe20000000000 */
[----:B------:R-:W-:Y:S01]  /*0040*/  BSSY.RECONVERGENT B0, `(.L_x_0) ;  /* 0x000001a000007945 */ /* 0x000fe20003800200 */
[----:B------:R-:W1:Y:S01]  /*0050*/  S2R R15, SR_TID.X ;  /* 0x00000000000f7919 */ /* 0x000e620000002100 */
[----:B------:R-:W0:Y:S01]  /*0060*/  LDCU UR8, c[0x0][0x360] ;  /* 0x00006c00ff0877ac */ /* 0x000e220008000800 */
[----:B------:R-:W-:Y:S01]  /*0070*/  IMAD.MOV.U32 R14, RZ, RZ, RZ ;  /* 0x000000ffff0e7224 */ /* 0x000fe200078e00ff */
[----:B------:R-:W3:Y:S01]  /*0080*/  LDCU UR4, c[0x0][0x2f8] ;  /* 0x00005f00ff0477ac */ /* 0x000ee20008000800 */
[----:B------:R-:W4:Y:S01]  /*0090*/  LDCU.64 UR6, c[0x0][0x358] ;  /* 0x00006b00ff0677ac */ /* 0x000f220008000a00 */
[----:B0-----:R-:W-:Y:S01]  /*00a0*/  IMAD.U32 R12, RZ, RZ, UR8 ;  /* 0x00000008ff0c7e24 */ /* 0x001fe2000f8e00ff */
[----:B---3--:R-:W-:-:S04]  /*00b0*/  IADD3 R6, P1, PT, R1, UR4, RZ ;  /* 0x0000000401067c10 */ /* 0x008fc8000ff3e0ff */
[----:B--2---:R-:W-:Y:S01]  /*00c0*/  IADD3.X R7, PT, PT, RZ, UR5, RZ, P1, !PT ;  /* 0x00000005ff077c10 */ /* 0x004fe20008ffe4ff */
[----:B-1----:R-:W-:-:S05]  /*00d0*/  IMAD R8, R0, UR8, R15 ;  /* 0x0000000800087c24 */ /* 0x002fca000f8e020f */
[----:B------:R-:W-:-:S13]  /*00e0*/  ISETP.GT.AND P0, PT, R8, 0x3ff, PT ;  /* 0x000003ff0800780c */ /* 0x000fda0003f04270 */
[----:B----4-:R-:W-:Y:S05]  /*00f0*/  @P0 BRA `(.L_x_1) ;  /* 0x0000000000380947 */ /* 0x010fea0003800000 */
[----:B------:R-:W0:Y:S01]  /*0100*/  LDC.64 R4, c[0x0][0x380] ;  /* 0x0000e000ff047b82 */ /* 0x000e220000000a00 */
[----:B------:R-:W1:Y:S01]  /*0110*/  LDCU UR4, c[0x0][0x370] ;  /* 0x00006e00ff0477ac */ /* 0x000e620008000800 */
[----:B------:R-:W-:Y:S01]  /*0120*/  MOV R13, R8 ;  /* 0x00000008000d7202 */ /* 0x000fe20000000f00 */
[----:B------:R-:W-:-:S05]  /*0130*/  IMAD.MOV.U32 R14, RZ, RZ, RZ ;  /* 0x000000ffff0e7224 */ /* 0x000fca00078e00ff */
[----:B------:R-:W2:Y:S01]  /*0140*/  LDC.64 R2, c[0x0][0x388] ;  /* 0x0000e200ff027b82 */ /* 0x000ea20000000a00 */
[----:B-1----:R-:W-:-:S07]  /*0150*/  IMAD R16, R12, UR4, RZ ;  /* 0x000000040c107c24 */ /* 0x002fce000f8e02ff */
.L_x_2:
[----:B0-----:R-:W-:-:S04]  /*0160*/  IMAD.WIDE R8, R13, 0x4, R4 ;  /* 0x000000040d087825 */ /* 0x001fc800078e0204 */
[----:B--2---:R-:W-:Y:S02]  /*0170*/  IMAD.WIDE R10, R13, 0x4, R2 ;  /* 0x000000040d0a7825 */ /* 0x004fe400078e0202 */
[----:B------:R-:W2:Y:S04]  /*0180*/  LDG.E R9, desc[UR6][R8.64] ;  /* 0x0000000608097981 */ /* 0x000ea8000c1e1900 */
[----:B------:R-:W2:Y:S01]  /*0190*/  LDG.E R10, desc[UR6][R10.64] ;  /* 0x000000060a0a7981 */ /* 0x000ea2000c1e1900 */
[----:B------:R-:W-:-:S04]  /*01a0*/  IADD3 R13, PT, PT, R16, R13, RZ ;  /* 0x0000000d100d7210 */ /* 0x000fc80007ffe0ff */
[----:B------:R-:W-:Y:S01]  /*01b0*/  ISETP.GE.AND P0, PT, R13, 0x400, PT ;  /* 0x000004000d00780c */ /* 0x000fe20003f06270 */
[----:B--2---:R-:W-:-:S12]  /*01c0*/  FFMA R14, R9, R10, R14 ;  /* 0x0000000a090e7223 */ /* 0x004fd8000000000e */
[----:B------:R-:W-:Y:S05]  /*01d0*/  @!P0 BRA `(.L_x_2) ;  /* 0xfffffffc00e08947 */ /* 0x000fea000383ffff */
.L_x_1:
[----:B------:R-:W-:Y:S05]  /*01e0*/  BSYNC.RECONVERGENT B0 ;  /* 0x0000000000007941 */ /* 0x000fea0003800200 */
.L_x_0:
[----:B------:R-:W0:Y:S01]  /*01f0*/  S2UR UR5, SR_CgaCtaId ;  /* 0x00000000000579c3 */ /* 0x000e220000008800 */
[----:B------:R-:W-:Y:S01]  /*0200*/  UMOV UR4, 0x400 ;  /* 0x0000040000047882 */ /* 0x000fe20000000000 */
[----:B------:R-:W-:Y:S02]  /*0210*/  ISETP.GE.U32.AND P1, PT, R12, 0x2, PT ;  /* 0x000000020c00780c */ /* 0x000fe40003f26070 */
[----:B------:R-:W-:Y:S01]  /*0220*/  ISETP.NE.AND P0, PT, R15, RZ, PT ;  /* 0x000000ff0f00720c */ /* 0x000fe20003f05270 */
[----:B0-----:R-:W-:-:S06]  /*0230*/  ULEA UR4, UR5, UR4, 0x18 ;  /* 0x0000000405047291 */ /* 0x001fcc000f8ec0ff */
[----:B------:R-:W-:-:S05]  /*0240*/  LEA R3, R15, UR4, 0x2 ;  /* 0x000000040f037c11 */ /* 0x000fca000f8e10ff */
[----:B------:R0:W-:Y:S01]  /*0250*/  STS [R3], R14 ;  /* 0x0000000e03007388 */ /* 0x0001e20000000800 */
[----:B------:R-:W-:Y:S06]  /*0260*/  BAR.SYNC.DEFER_BLOCKING 0x0 ;  /* 0x0000000000007b1d */ /* 0x000fec0000010000 */
[----:B------:R-:W-:Y:S05]  /*0270*/  @!P1 BRA `(.L_x_3) ;  /* 0x00000000002c9947 */ /* 0x000fea0003800000 */
.L_x_4:
[----:B------:R-:W-:-:S04]  /*0280*/  SHF.R.U32.HI R8, RZ, 0x1, R12 ;  /* 0x00000001ff087819 */ /* 0x000fc8000001160c */
[----:B------:R-:W-:-:S13]  /*0290*/  ISETP.GE.U32.AND P1, PT, R15, R8, PT ;  /* 0x000000080f00720c */ /* 0x000fda0003f26070 */
[----:B------:R-:W-:Y:S01]  /*02a0*/  @!P1 IMAD R2, R8, 0x4, R3 ;  /* 0x0000000408029824 */ /* 0x000fe200078e0203 */
[----:B------:R-:W-:Y:S05]  /*02b0*/  @!P1 LDS R5, [R3] ;  /* 0x0000000003059984 */ /* 0x000fea0000000800 */
[----:B------:R-:W1:Y:S02]  /*02c0*/  @!P1 LDS R2, [R2] ;  /* 0x0000000002029984 */ /* 0x000e640000000800 */
[----:B-1----:R-:W-:-:S05]  /*02d0*/  @!P1 FADD R4, R2, R5 ;  /* 0x0000000502049221 */ /* 0x002fca0000000000 */
[----:B------:R1:W-:Y:S01]  /*02e0*/  @!P1 STS [R3], R4 ;  /* 0x0000000403009388 */ /* 0x0003e20000000800 */
[----:B------:R-:W-:Y:S01]  /*02f0*/  BAR.SYNC.DEFER_BLOCKING 0x0 ;  /* 0x0000000000007b1d */ /* 0x000fe20000010000 */
[----:B------:R-:W-:Y:S02]  /*0300*/  ISETP.GT.U32.AND P1, PT, R12, 0x3, PT ;  /* 0x000000030c00780c */ /* 0x000fe40003f24070 */
[----:B------:R-:W-:-:S11]  /*0310*/  MOV R12, R8 ;  /* 0x00000008000c7202 */ /* 0x000fd60000000f00 */
[----:B-1----:R-:W-:Y:S05]  /*0320*/  @P1 BRA `(.L_x_4) ;  /* 0xfffffffc00d41947 */ /* 0x002fea000383ffff */
.L_x_3:
[----:B------:R-:W-:Y:S05]  /*0330*/  @P0 EXIT ;  /* 0x000000000000094d */ /* 0x000fea0003800000 */
[----:B------:R-:W1:Y:S01]  /*0340*/  S2UR UR5, SR_CgaCtaId ;  /* 0x00000000000579c3 */ /* 0x000e620000008800 */
[----:B------:R-:W-:Y:S01]  /*0350*/  UMOV UR4, 0x400 ;  /* 0x0000040000047882 */ /* 0x000fe20000000000 */
[----:B0-----:R-:W-:Y:S01]  /*0360*/  MOV R3, 0x0 ;  /* 0x0000000000037802 */ /* 0x001fe20000000f00 */
[----:B------:R-:W-:Y:S05]  /*0370*/  STL [R1], R0 ;  /* 0x0000000001007387 */ /* 0x000fea0000100800 */
[----:B------:R-:W0:Y:S08]  /*0380*/  LDC.64 R8, c[0x0][0x390] ;  /* 0x0000e400ff087b82 */ /* 0x000e300000000a00 */
[----:B------:R2:W3:Y:S01]  /*0390*/  LDC.64 R12, c[0x4][R3] ;  /* 0x01000000030c7b82 */ /* 0x0004e20000000a00 */
[----:B-1----:R-:W-:Y:S01]  /*03a0*/  ULEA UR4, UR5, UR4, 0x18 ;  /* 0x0000000405047291 */ /* 0x002fe2000f8ec0ff */
[----:B0-----:R-:W-:-:S08]  /*03b0*/  IMAD.WIDE.U32 R8, R0, 0x4, R8 ;  /* 0x0000000400087825 */ /* 0x001fd000078e0008 */
[----:B------:R-:W0:Y:S02]  /*03c0*/  LDS R2, [UR4] ;  /* 0x00000004ff027984 */ /* 0x000e240008000800 */
[----:B------:R-:W1:Y:S02]  /*03d0*/  LDCU.64 UR4, c[0x4][0x8] ;  /* 0x01000100ff0477ac */ /* 0x000e640008000a00 */
[----:B-1----:R-:W-:Y:S01]  /*03e0*/  IMAD.U32 R4, RZ, RZ, UR4 ;  /* 0x00000004ff047e24 */ /* 0x002fe2000f8e00ff */
[----:B------:R-:W-:Y:S01]  /*03f0*/  MOV R5, UR5 ;  /* 0x0000000500057c02 */ /* 0x000fe20008000f00 */
[----:B0-----:R-:W0:Y:S01]  /*0400*/  F2F.F64.F32 R10, R2 ;  /* 0x00000002000a7310 */ /* 0x001e220000201800 */
[----:B------:R2:W-:Y:S04]  /*0410*/  STG.E desc[UR6][R8.64], R2 ;  /* 0x0000000208007986 */ /* 0x0005e8000c101906 */
[----:B0--3--:R2:W-:Y:S02]  /*0420*/  STL.64 [R1+0x8], R10 ;  /* 0x0000080a01007387 */ /* 0x0095e40000100a00 */
[----:B------:R-:W-:-:S07]  /*0430*/  LEPC R20, `(.L_x_5) ;  /* 0x000000001014794e */ /* 0x000fce0000000000 */
[----:B--2---:R-:W-:Y:S05]  /*0440*/  CALL.ABS.NOINC R12 ;  /* 0x000000000c007343 */ /* 0x004fea0003c00000 */
.L_x_5:
[----:B------:R-:W-:Y:S05]  /*0450*/  EXIT ;  /* 0x000000000000794d */ /* 0x000fea0003800000 */
.L_x_6:
[----:B------:R-:W-:-:S00]  /*0460*/  BRA `(.L_x_6) ;  /* 0xfffffffc00fc7947 */ /* 0x000fc0000383ffff */
[----:B------:R-:W-:-:S00]  /*0470*/  NOP ;  /* 0x0000000000007918 */ /* 0x000fc00000000000 */
        /* <DEDUP_REMOVED lines=8> */
.L_x_7:


//--------------------- .nv.global.init           --------------------------
	.section	.nv.global.init,"aw",@progbits
.nv.global.init:
	.type		$str,@object
	.size		$str,(.L_0 - $str)
$str:
        /*0000*/ 	.byte	0x62, 0x6c, 0x6f, 0x63, 0x6b, 0x20, 0x25, 0x64, 0x20, 0x73, 0x75, 0x6d, 0x20, 0x69, 0x73, 0x3a
        /*0010*/ 	.byte	0x20, 0x25, 0x66, 0x2c, 0x0a, 0x00
.L_0:


//--------------------- .nv.shared._Z7gpu_dotPfS_S_ --------------------------
	.section	.nv.shared._Z7gpu_dotPfS_S_,"aw",@nobits
	.sectionflags	@""
	.align	4
.nv.shared._Z7gpu_dotPfS_S_:
	.zero		3072


//--------------------- .nv.shared.reserved.0     --------------------------
	.section	.nv.shared.reserved.0,"aw",@nobits
	.weak		__nv_reservedSMEM_offset_0_alias
	.size		__nv_reservedSMEM_offset_0_alias, 0, 64
	.other		__nv_reservedSMEM_offset_0_alias,@"STO_CUDA_RESERVED_SHARED STV_DEFAULT"
__nv_reservedSMEM_offset_0_alias:
	.zero		0
	.zero		64


//--------------------- .nv.constant0._Z7gpu_dotPfS_S_ --------------------------
	.section	.nv.constant0._Z7gpu_dotPfS_S_,"a",@progbits
	.sectionflags	@""
	.align	4
.nv.constant0._Z7gpu_dotPfS_S_:
	.zero		920


//--------------------- SYMBOLS --------------------------

	.type		.nv.reservedSmem.offset0,@object
	.size		.nv.reservedSmem.offset0,0x4
	.type		.nv.reservedSmem.cap,@object
	.size		.nv.reservedSmem.cap,0x4
	.type		vprintf,@function
